//
// Generated by NVIDIA NVVM Compiler
//
// Compiler Build ID: CL-36424714
// Cuda compilation tools, release 13.0, V13.0.88
// Based on NVVM 20.0.0
//

.version 9.0
.target sm_100
.address_size 64

	// .globl	reduce_sum_2048

.visible .entry reduce_sum_2048(
	.param .u64 .ptr .align 1 reduce_sum_2048_param_0,
	.param .u64 .ptr .align 1 reduce_sum_2048_param_1
)
{


	ret;

}


// ===== COMPILED SASS (sm_100) =====

	.target	sm_100

	.elftype	@"ET_EXEC"


//--------------------- .note.nv.tkinfo           --------------------------
	.section	.note.nv.tkinfo,"",@"SHT_NOTE"
	.sectionflags	@"SHF_NOTE_NV_TKINFO"
	.tkinfo
        /*0018*/ 	.word	0x00000002
        /*0030*/ 	.string	""
        /*0030*/ 	.string	"ptxas"
        /*0030*/ 	.string	"Cuda compilation tools, release 13.0, V13.0.88"
        /*0030*/ 	.string	"Build cuda_13.0.r13.0/compiler.36424714_0"
        /*0030*/ 	.string	"-arch sm_100 -m 64 "



//--------------------- .note.nv.cuinfo           --------------------------
	.section	.note.nv.cuinfo,"",@"SHT_NOTE"
	.sectionflags	@"SHF_NOTE_NV_CUINFO"
        /*0018*/ 	.short	0x0002
        /*001a*/ 	.short	0x0064
        /*001c*/ 	.short	0x0082
	.zero		2


//--------------------- .nv.info                  --------------------------
	.section	.nv.info,"",@"SHT_CUDA_INFO"
	.align	4


	//----- nvinfo : EIATTR_REGCOUNT
	.align		4
        /*0000*/ 	.byte	0x04, 0x2f
        /*0002*/ 	.short	(.L_1 - .L_0)
	.align		4
.L_0:
        /*0004*/ 	.word	index@(reduce_sum_2048)
        /*0008*/ 	.word	0x00000004


	//----- nvinfo : EIATTR_FRAME_SIZE
	.align		4
.L_1:
        /*000c*/ 	.byte	0x04, 0x11
        /*000e*/ 	.short	(.L_3 - .L_2)
	.align		4
.L_2:
        /*0010*/ 	.word	index@(reduce_sum_2048)
        /*0014*/ 	.word	0x00000000


	//----- nvinfo : EIATTR_MIN_STACK_SIZE
	.align		4
.L_3:
        /*0018*/ 	.byte	0x04, 0x12
        /*001a*/ 	.short	(.L_5 - .L_4)
	.align		4
.L_4:
        /*001c*/ 	.word	index@(reduce_sum_2048)
        /*0020*/ 	.word	0x00000000
.L_5:


//--------------------- .nv.compat                --------------------------
	.section	.nv.compat,"",@"SHT_CUDA_COMPAT_INFO"
	.align	4
        /*0000*/ 	.byte	0x02, 0x09, 0x00, 0x00, 0x02, 0x02, 0x01, 0x00, 0x02, 0x05, 0x05, 0x00, 0x03, 0x07, 0x01, 0x01
        /*0010*/ 	.byte	0x02, 0x03, 0x00, 0x00, 0x02, 0x06, 0x01, 0x00, 0x04, 0x0b, 0x08, 0x00, 0x09, 0x00, 0x00, 0x00
        /*0020*/ 	.byte	0x00, 0x00, 0x00, 0x00


//--------------------- .nv.info.reduce_sum_2048  --------------------------
	.section	.nv.info.reduce_sum_2048,"",@"SHT_CUDA_INFO"
	.sectionflags	@""
	.align	4


	//----- nvinfo : EIATTR_CUDA_API_VERSION
	.align		4
        /*0000*/ 	.byte	0x04, 0x37
        /*0002*/ 	.short	(.L_7 - .L_6)
.L_6:
        /*0004*/ 	.word	0x00000082


	//----- nvinfo : EIATTR_KPARAM_INFO
	.align		4
.L_7:
        /*0008*/ 	.byte	0x04, 0x17
        /*000a*/ 	.short	(.L_9 - .L_8)
.L_8:
        /*000c*/ 	.word	0x00000000
        /*0010*/ 	.short	0x0001
        /*0012*/ 	.short	0x0008
        /*0014*/ 	.byte	0x00, 0xf5, 0x21, 0x00


	//----- nvinfo : EIATTR_KPARAM_INFO
	.align		4
.L_9:
        /*0018*/ 	.byte	0x04, 0x17
        /*001a*/ 	.short	(.L_11 - .L_10)
.L_10:
        /*001c*/ 	.word	0x00000000
        /*0020*/ 	.short	0x0000
        /*0022*/ 	.short	0x0000
        /*0024*/ 	.byte	0x00, 0xf5, 0x21, 0x00


	//----- nvinfo : EIATTR_SPARSE_MMA_MASK
	.align		4
.L_11:
        /*0028*/ 	.byte	0x03, 0x50
        /*002a*/ 	.short	0x0000


	//----- nvinfo : EIATTR_MAXREG_COUNT
	.align		4
        /*002c*/ 	.byte	0x03, 0x1b
        /*002e*/ 	.short	0x00ff


	//----- nvinfo : EIATTR_MERCURY_ISA_VERSION
	.align		4
        /*0030*/ 	.byte	0x03, 0x5f
        /*0032*/ 	.short	0x0101


	//----- nvinfo : EIATTR_VRC_CTA_INIT_COUNT
	.align		4
        /*0034*/ 	.byte	0x02, 0x4a
	.zero		1
	.zero		1


	//----- nvinfo : EIATTR_EXIT_INSTR_OFFSETS
	.align		4
        /*0038*/ 	.byte	0x04, 0x1c
        /*003a*/ 	.short	(.L_13 - .L_12)


	//   ....[0]....
.L_12:
        /*003c*/ 	.word	0x00000010


	//----- nvinfo : EIATTR_CBANK_PARAM_SIZE
	.align		4
.L_13:
        /*0040*/ 	.byte	0x03, 0x19
        /*0042*/ 	.short	0x0010


	//----- nvinfo : EIATTR_PARAM_CBANK
	.align		4
        /*0044*/ 	.byte	0x04, 0x0a
        /*0046*/ 	.short	(.L_15 - .L_14)
	.align		4
.L_14:
        /*0048*/ 	.word	index@(.nv.constant0.reduce_sum_2048)
        /*004c*/ 	.short	0x0380
        /*004e*/ 	.short	0x0010


	//----- nvinfo : EIATTR_SW_WAR
	.align		4
.L_15:
        /*0050*/ 	.byte	0x04, 0x36
        /*0052*/ 	.short	(.L_17 - .L_16)
.L_16:
        /*0054*/ 	.word	0x00000008
.L_17:


//--------------------- .nv.callgraph             --------------------------
	.section	.nv.callgraph,"",@"SHT_CUDA_CALLGRAPH"
	.align	4
	.sectionentsize	8
	.align		4
        /*0000*/ 	.word	0x00000000
	.align		4
        /*0004*/ 	.word	0xffffffff
	.align		4
        /*0008*/ 	.word	0x00000000
	.align		4
        /*000c*/ 	.word	0xfffffffe
	.align		4
        /*0010*/ 	.word	0x00000000
	.align		4
        /*0014*/ 	.word	0xfffffffd
	.align		4
        /*0018*/ 	.word	0x00000000
	.align		4
        /*001c*/ 	.word	0xfffffffc


//--------------------- .text.reduce_sum_2048     --------------------------
	.section	.text.reduce_sum_2048,"ax",@progbits
	.align	128
        .global         reduce_sum_2048
        .type           reduce_sum_2048,@function
        .size           reduce_sum_2048,(.L_x_1 - reduce_sum_2048)
        .other          reduce_sum_2048,@"STO_CUDA_ENTRY STV_DEFAULT"
reduce_sum_2048:
.text.reduce_sum_2048:
[----:B------:R-:W-:Y:S01]  /*0000*/  LDC R1, c[0x0][0x37c] ;  /* 0x0000df00ff017b82 */ /* 0x000fe20000000800 */
[----:B------:R-:W-:Y:S05]  /*0010*/  EXIT ;  /* 0x000000000000794d */ /* 0x000fea0003800000 */
.L_x_0:
[----:B------:R-:W-:-:S00]  /*0020*/  BRA `(.L_x_0) ;  /* 0xfffffffc00fc7947 */ /* 0x000fc0000383ffff */
[----:B------:R-:W-:-:S00]  /*0030*/  NOP ;  /* 0x0000000000007918 */ /* 0x000fc00000000000 */
        /* <DEDUP_REMOVED lines=12> */
.L_x_1:


//--------------------- .nv.shared.reserved.0     --------------------------
	.section	.nv.shared.reserved.0,"aw",@nobits
	.weak		__nv_reservedSMEM_offset_0_alias
	.size		__nv_reservedSMEM_offset_0_alias, 0, 64
	.other		__nv_reservedSMEM_offset_0_alias,@"STO_CUDA_RESERVED_SHARED STV_DEFAULT"
__nv_reservedSMEM_offset_0_alias:
	.zero		0
	.zero		64


//--------------------- .nv.constant0.reduce_sum_2048 --------------------------
	.section	.nv.constant0.reduce_sum_2048,"a",@progbits
	.sectionflags	@""
	.align	4
.nv.constant0.reduce_sum_2048:
	.zero		912


//--------------------- SYMBOLS --------------------------

	.type		.nv.reservedSmem.offset0,@object
	.size		.nv.reservedSmem.offset0,0x4
